//
// Generated by NVIDIA NVVM Compiler
//
// Compiler Build ID: CL-36424714
// Cuda compilation tools, release 13.0, V13.0.88
// Based on NVVM 20.0.0
//

.version 9.0
.target sm_100
.address_size 64

	// .globl	_Z6VecAddPKfS0_Pfi

.visible .entry _Z6VecAddPKfS0_Pfi(
	.param .u64 .ptr .align 1 _Z6VecAddPKfS0_Pfi_param_0,
	.param .u64 .ptr .align 1 _Z6VecAddPKfS0_Pfi_param_1,
	.param .u64 .ptr .align 1 _Z6VecAddPKfS0_Pfi_param_2,
	.param .u32 _Z6VecAddPKfS0_Pfi_param_3
)
{


	ret;

}


// ===== COMPILED SASS (sm_100) =====

	.target	sm_100

	.elftype	@"ET_EXEC"


//--------------------- .note.nv.tkinfo           --------------------------
	.section	.note.nv.tkinfo,"",@"SHT_NOTE"
	.sectionflags	@"SHF_NOTE_NV_TKINFO"
	.tkinfo
        /*0018*/ 	.word	0x00000002
        /*0030*/ 	.string	""
        /*0030*/ 	.string	"ptxas"
        /*0030*/ 	.string	"Cuda compilation tools, release 13.0, V13.0.88"
        /*0030*/ 	.string	"Build cuda_13.0.r13.0/compiler.36424714_0"
        /*0030*/ 	.string	"-arch sm_100 -m 64 "



//--------------------- .note.nv.cuinfo           --------------------------
	.section	.note.nv.cuinfo,"",@"SHT_NOTE"
	.sectionflags	@"SHF_NOTE_NV_CUINFO"
        /*0018*/ 	.short	0x0002
        /*001a*/ 	.short	0x0064
        /*001c*/ 	.short	0x0082
	.zero		2


//--------------------- .nv.info                  --------------------------
	.section	.nv.info,"",@"SHT_CUDA_INFO"
	.align	4


	//----- nvinfo : EIATTR_REGCOUNT
	.align		4
        /*0000*/ 	.byte	0x04, 0x2f
        /*0002*/ 	.short	(.L_1 - .L_0)
	.align		4
.L_0:
        /*0004*/ 	.word	index@(_Z6VecAddPKfS0_Pfi)
        /*0008*/ 	.word	0x00000004


	//----- nvinfo : EIATTR_FRAME_SIZE
	.align		4
.L_1:
        /*000c*/ 	.byte	0x04, 0x11
        /*000e*/ 	.short	(.L_3 - .L_2)
	.align		4
.L_2:
        /*0010*/ 	.word	index@(_Z6VecAddPKfS0_Pfi)
        /*0014*/ 	.word	0x00000000


	//----- nvinfo : EIATTR_MIN_STACK_SIZE
	.align		4
.L_3:
        /*0018*/ 	.byte	0x04, 0x12
        /*001a*/ 	.short	(.L_5 - .L_4)
	.align		4
.L_4:
        /*001c*/ 	.word	index@(_Z6VecAddPKfS0_Pfi)
        /*0020*/ 	.word	0x00000000
.L_5:


//--------------------- .nv.compat                --------------------------
	.section	.nv.compat,"",@"SHT_CUDA_COMPAT_INFO"
	.align	4
        /*0000*/ 	.byte	0x02, 0x09, 0x00, 0x00, 0x02, 0x02, 0x01, 0x00, 0x02, 0x05, 0x05, 0x00, 0x03, 0x07, 0x01, 0x01
        /*0010*/ 	.byte	0x02, 0x03, 0x00, 0x00, 0x02, 0x06, 0x01, 0x00, 0x04, 0x0b, 0x08, 0x00, 0x09, 0x00, 0x00, 0x00
        /*0020*/ 	.byte	0x00, 0x00, 0x00, 0x00


//--------------------- .nv.info._Z6VecAddPKfS0_Pfi --------------------------
	.section	.nv.info._Z6VecAddPKfS0_Pfi,"",@"SHT_CUDA_INFO"
	.sectionflags	@""
	.align	4


	//----- nvinfo : EIATTR_CUDA_API_VERSION
	.align		4
        /*0000*/ 	.byte	0x04, 0x37
        /*0002*/ 	.short	(.L_7 - .L_6)
.L_6:
        /*0004*/ 	.word	0x00000082


	//----- nvinfo : EIATTR_KPARAM_INFO
	.align		4
.L_7:
        /*0008*/ 	.byte	0x04, 0x17
        /*000a*/ 	.short	(.L_9 - .L_8)
.L_8:
        /*000c*/ 	.word	0x00000000
        /*0010*/ 	.short	0x0003
        /*0012*/ 	.short	0x0018
        /*0014*/ 	.byte	0x00, 0xf0, 0x11, 0x00


	//----- nvinfo : EIATTR_KPARAM_INFO
	.align		4
.L_9:
        /*0018*/ 	.byte	0x04, 0x17
        /*001a*/ 	.short	(.L_11 - .L_10)
.L_10:
        /*001c*/ 	.word	0x00000000
        /*0020*/ 	.short	0x0002
        /*0022*/ 	.short	0x0010
        /*0024*/ 	.byte	0x00, 0xf5, 0x21, 0x00


	//----- nvinfo : EIATTR_KPARAM_INFO
	.align		4
.L_11:
        /*0028*/ 	.byte	0x04, 0x17
        /*002a*/ 	.short	(.L_13 - .L_12)
.L_12:
        /*002c*/ 	.word	0x00000000
        /*0030*/ 	.short	0x0001
        /*0032*/ 	.short	0x0008
        /*0034*/ 	.byte	0x00, 0xf5, 0x21, 0x00


	//----- nvinfo : EIATTR_KPARAM_INFO
	.align		4
.L_13:
        /*0038*/ 	.byte	0x04, 0x17
        /*003a*/ 	.short	(.L_15 - .L_14)
.L_14:
        /*003c*/ 	.word	0x00000000
        /*0040*/ 	.short	0x0000
        /*0042*/ 	.short	0x0000
        /*0044*/ 	.byte	0x00, 0xf5, 0x21, 0x00


	//----- nvinfo : EIATTR_SPARSE_MMA_MASK
	.align		4
.L_15:
        /*0048*/ 	.byte	0x03, 0x50
        /*004a*/ 	.short	0x0000


	//----- nvinfo : EIATTR_MAXREG_COUNT
	.align		4
        /*004c*/ 	.byte	0x03, 0x1b
        /*004e*/ 	.short	0x00ff


	//----- nvinfo : EIATTR_MERCURY_ISA_VERSION
	.align		4
        /*0050*/ 	.byte	0x03, 0x5f
        /*0052*/ 	.short	0x0101


	//----- nvinfo : EIATTR_VRC_CTA_INIT_COUNT
	.align		4
        /*0054*/ 	.byte	0x02, 0x4a
	.zero		1
	.zero		1


	//----- nvinfo : EIATTR_EXIT_INSTR_OFFSETS
	.align		4
        /*0058*/ 	.byte	0x04, 0x1c
        /*005a*/ 	.short	(.L_17 - .L_16)


	//   ....[0]....
.L_16:
        /*005c*/ 	.word	0x00000010


	//----- nvinfo : EIATTR_CBANK_PARAM_SIZE
	.align		4
.L_17:
        /*0060*/ 	.byte	0x03, 0x19
        /*0062*/ 	.short	0x001c


	//----- nvinfo : EIATTR_PARAM_CBANK
	.align		4
        /*0064*/ 	.byte	0x04, 0x0a
        /*0066*/ 	.short	(.L_19 - .L_18)
	.align		4
.L_18:
        /*0068*/ 	.word	index@(.nv.constant0._Z6VecAddPKfS0_Pfi)
        /*006c*/ 	.short	0x0380
        /*006e*/ 	.short	0x001c


	//----- nvinfo : EIATTR_SW_WAR
	.align		4
.L_19:
        /*0070*/ 	.byte	0x04, 0x36
        /*0072*/ 	.short	(.L_21 - .L_20)
.L_20:
        /*0074*/ 	.word	0x00000008
.L_21:


//--------------------- .nv.callgraph             --------------------------
	.section	.nv.callgraph,"",@"SHT_CUDA_CALLGRAPH"
	.align	4
	.sectionentsize	8
	.align		4
        /*0000*/ 	.word	0x00000000
	.align		4
        /*0004*/ 	.word	0xffffffff
	.align		4
        /*0008*/ 	.word	0x00000000
	.align		4
        /*000c*/ 	.word	0xfffffffe
	.align		4
        /*0010*/ 	.word	0x00000000
	.align		4
        /*0014*/ 	.word	0xfffffffd
	.align		4
        /*0018*/ 	.word	0x00000000
	.align		4
        /*001c*/ 	.word	0xfffffffc


//--------------------- .text._Z6VecAddPKfS0_Pfi  --------------------------
	.section	.text._Z6VecAddPKfS0_Pfi,"ax",@progbits
	.align	128
        .global         _Z6VecAddPKfS0_Pfi
        .type           _Z6VecAddPKfS0_Pfi,@function
        .size           _Z6VecAddPKfS0_Pfi,(.L_x_1 - _Z6VecAddPKfS0_Pfi)
        .other          _Z6VecAddPKfS0_Pfi,@"STO_CUDA_ENTRY STV_DEFAULT"
_Z6VecAddPKfS0_Pfi:
.text._Z6VecAddPKfS0_Pfi:
[----:B------:R-:W-:Y:S01]  /*0000*/  LDC R1, c[0x0][0x37c] ;  /* 0x0000df00ff017b82 */ /* 0x000fe20000000800 */
[----:B------:R-:W-:Y:S05]  /*0010*/  EXIT ;  /* 0x000000000000794d */ /* 0x000fea0003800000 */
.L_x_0:
[----:B------:R-:W-:-:S00]  /*0020*/  BRA `(.L_x_0) ;  /* 0xfffffffc00fc7947 */ /* 0x000fc0000383ffff */
[----:B------:R-:W-:-:S00]  /*0030*/  NOP ;  /* 0x0000000000007918 */ /* 0x000fc00000000000 */
        /* <DEDUP_REMOVED lines=12> */
.L_x_1:


//--------------------- .nv.shared.reserved.0     --------------------------
	.section	.nv.shared.reserved.0,"aw",@nobits
	.weak		__nv_reservedSMEM_offset_0_alias
	.size		__nv_reservedSMEM_offset_0_alias, 0, 64
	.other		__nv_reservedSMEM_offset_0_alias,@"STO_CUDA_RESERVED_SHARED STV_DEFAULT"
__nv_reservedSMEM_offset_0_alias:
	.zero		0
	.zero		64


//--------------------- .nv.constant0._Z6VecAddPKfS0_Pfi --------------------------
	.section	.nv.constant0._Z6VecAddPKfS0_Pfi,"a",@progbits
	.sectionflags	@""
	.align	4
.nv.constant0._Z6VecAddPKfS0_Pfi:
	.zero		924


//--------------------- SYMBOLS --------------------------

	.type		.nv.reservedSmem.offset0,@object
	.size		.nv.reservedSmem.offset0,0x4
